//
// Generated by NVIDIA NVVM Compiler
//
// Compiler Build ID: CL-36424714
// Cuda compilation tools, release 13.0, V13.0.88
// Based on NVVM 20.0.0
//

.version 9.0
.target sm_100
.address_size 64

	// .globl	_Z11sgemm_naiveiiifPfS_fS_

.visible .entry _Z11sgemm_naiveiiifPfS_fS_(
	.param .u32 _Z11sgemm_naiveiiifPfS_fS__param_0,
	.param .u32 _Z11sgemm_naiveiiifPfS_fS__param_1,
	.param .u32 _Z11sgemm_naiveiiifPfS_fS__param_2,
	.param .f32 _Z11sgemm_naiveiiifPfS_fS__param_3,
	.param .u64 .ptr .align 1 _Z11sgemm_naiveiiifPfS_fS__param_4,
	.param .u64 .ptr .align 1 _Z11sgemm_naiveiiifPfS_fS__param_5,
	.param .f32 _Z11sgemm_naiveiiifPfS_fS__param_6,
	.param .u64 .ptr .align 1 _Z11sgemm_naiveiiifPfS_fS__param_7
)
{
	.reg .pred 	%p<13>;
	.reg .b32 	%r<44>;
	.reg .b32 	%f<68>;
	.reg .b64 	%rd<40>;

	ld.param.u32 	%r22, [_Z11sgemm_naiveiiifPfS_fS__param_0];
	ld.param.u32 	%r20, [_Z11sgemm_naiveiiifPfS_fS__param_1];
	ld.param.u32 	%r21, [_Z11sgemm_naiveiiifPfS_fS__param_2];
	ld.param.u64 	%rd5, [_Z11sgemm_naiveiiifPfS_fS__param_4];
	ld.param.u64 	%rd6, [_Z11sgemm_naiveiiifPfS_fS__param_5];
	ld.param.u64 	%rd4, [_Z11sgemm_naiveiiifPfS_fS__param_7];
	cvta.to.global.u64 	%rd1, %rd6;
	cvta.to.global.u64 	%rd2, %rd5;
	mov.u32 	%r23, %tid.x;
	mov.u32 	%r24, %ctaid.x;
	mov.u32 	%r25, %ntid.x;
	mad.lo.s32 	%r1, %r24, %r25, %r23;
	mov.u32 	%r26, %tid.y;
	mov.u32 	%r27, %ctaid.y;
	mov.u32 	%r28, %ntid.y;
	mad.lo.s32 	%r2, %r27, %r28, %r26;
	setp.ge.s32 	%p1, %r2, %r20;
	setp.ge.s32 	%p2, %r1, %r22;
	or.pred  	%p3, %p2, %p1;
	@%p3 bra 	$L__BB0_14;
	setp.lt.s32 	%p4, %r21, 1;
	mov.f32 	%f67, 0f00000000;
	@%p4 bra 	$L__BB0_13;
	mul.lo.s32 	%r3, %r20, %r1;
	and.b32  	%r4, %r21, 7;
	setp.lt.u32 	%p5, %r21, 8;
	mov.f32 	%f67, 0f00000000;
	mov.b32 	%r42, 0;
	@%p5 bra 	$L__BB0_5;
	and.b32  	%r42, %r21, 2147483640;
	neg.s32 	%r40, %r42;
	shl.b32 	%r7, %r20, 3;
	add.s64 	%rd3, %rd2, 16;
	mov.f32 	%f67, 0f00000000;
	mul.wide.s32 	%rd11, %r20, 4;
	mov.u32 	%r38, %r3;
	mov.u32 	%r39, %r2;
$L__BB0_4:
	.pragma "nounroll";
	mul.wide.s32 	%rd7, %r38, 4;
	add.s64 	%rd8, %rd3, %rd7;
	ld.global.f32 	%f17, [%rd8+-16];
	mul.wide.s32 	%rd9, %r39, 4;
	add.s64 	%rd10, %rd1, %rd9;
	ld.global.f32 	%f18, [%rd10];
	fma.rn.f32 	%f19, %f17, %f18, %f67;
	ld.global.f32 	%f20, [%rd8+-12];
	add.s64 	%rd12, %rd10, %rd11;
	ld.global.f32 	%f21, [%rd12];
	fma.rn.f32 	%f22, %f20, %f21, %f19;
	ld.global.f32 	%f23, [%rd8+-8];
	add.s64 	%rd13, %rd12, %rd11;
	ld.global.f32 	%f24, [%rd13];
	fma.rn.f32 	%f25, %f23, %f24, %f22;
	ld.global.f32 	%f26, [%rd8+-4];
	add.s64 	%rd14, %rd13, %rd11;
	ld.global.f32 	%f27, [%rd14];
	fma.rn.f32 	%f28, %f26, %f27, %f25;
	ld.global.f32 	%f29, [%rd8];
	add.s64 	%rd15, %rd14, %rd11;
	ld.global.f32 	%f30, [%rd15];
	fma.rn.f32 	%f31, %f29, %f30, %f28;
	ld.global.f32 	%f32, [%rd8+4];
	add.s64 	%rd16, %rd15, %rd11;
	ld.global.f32 	%f33, [%rd16];
	fma.rn.f32 	%f34, %f32, %f33, %f31;
	ld.global.f32 	%f35, [%rd8+8];
	add.s64 	%rd17, %rd16, %rd11;
	ld.global.f32 	%f36, [%rd17];
	fma.rn.f32 	%f37, %f35, %f36, %f34;
	ld.global.f32 	%f38, [%rd8+12];
	add.s64 	%rd18, %rd17, %rd11;
	ld.global.f32 	%f39, [%rd18];
	fma.rn.f32 	%f67, %f38, %f39, %f37;
	add.s32 	%r40, %r40, 8;
	add.s32 	%r39, %r39, %r7;
	add.s32 	%r38, %r38, 8;
	setp.ne.s32 	%p6, %r40, 0;
	@%p6 bra 	$L__BB0_4;
$L__BB0_5:
	setp.eq.s32 	%p7, %r4, 0;
	@%p7 bra 	$L__BB0_13;
	and.b32  	%r15, %r21, 3;
	setp.lt.u32 	%p8, %r4, 4;
	@%p8 bra 	$L__BB0_8;
	add.s32 	%r30, %r42, %r3;
	mul.wide.s32 	%rd19, %r30, 4;
	add.s64 	%rd20, %rd2, %rd19;
	ld.global.f32 	%f41, [%rd20];
	mad.lo.s32 	%r31, %r42, %r20, %r2;
	mul.wide.s32 	%rd21, %r31, 4;
	add.s64 	%rd22, %rd1, %rd21;
	ld.global.f32 	%f42, [%rd22];
	fma.rn.f32 	%f43, %f41, %f42, %f67;
	ld.global.f32 	%f44, [%rd20+4];
	mul.wide.s32 	%rd23, %r20, 4;
	add.s64 	%rd24, %rd22, %rd23;
	ld.global.f32 	%f45, [%rd24];
	fma.rn.f32 	%f46, %f44, %f45, %f43;
	ld.global.f32 	%f47, [%rd20+8];
	add.s64 	%rd25, %rd24, %rd23;
	ld.global.f32 	%f48, [%rd25];
	fma.rn.f32 	%f49, %f47, %f48, %f46;
	ld.global.f32 	%f50, [%rd20+12];
	add.s64 	%rd26, %rd25, %rd23;
	ld.global.f32 	%f51, [%rd26];
	fma.rn.f32 	%f67, %f50, %f51, %f49;
	add.s32 	%r42, %r42, 4;
$L__BB0_8:
	setp.eq.s32 	%p9, %r15, 0;
	@%p9 bra 	$L__BB0_13;
	setp.eq.s32 	%p10, %r15, 1;
	@%p10 bra 	$L__BB0_11;
	add.s32 	%r32, %r42, %r3;
	mul.wide.s32 	%rd27, %r32, 4;
	add.s64 	%rd28, %rd2, %rd27;
	ld.global.f32 	%f53, [%rd28];
	mad.lo.s32 	%r33, %r42, %r20, %r2;
	mul.wide.s32 	%rd29, %r33, 4;
	add.s64 	%rd30, %rd1, %rd29;
	ld.global.f32 	%f54, [%rd30];
	fma.rn.f32 	%f55, %f53, %f54, %f67;
	ld.global.f32 	%f56, [%rd28+4];
	mul.wide.s32 	%rd31, %r20, 4;
	add.s64 	%rd32, %rd30, %rd31;
	ld.global.f32 	%f57, [%rd32];
	fma.rn.f32 	%f67, %f56, %f57, %f55;
	add.s32 	%r42, %r42, 2;
$L__BB0_11:
	and.b32  	%r34, %r21, 1;
	setp.eq.b32 	%p11, %r34, 1;
	not.pred 	%p12, %p11;
	@%p12 bra 	$L__BB0_13;
	add.s32 	%r35, %r42, %r3;
	mul.wide.s32 	%rd33, %r35, 4;
	add.s64 	%rd34, %rd2, %rd33;
	ld.global.f32 	%f58, [%rd34];
	mad.lo.s32 	%r36, %r42, %r20, %r2;
	mul.wide.s32 	%rd35, %r36, 4;
	add.s64 	%rd36, %rd1, %rd35;
	ld.global.f32 	%f59, [%rd36];
	fma.rn.f32 	%f67, %f58, %f59, %f67;
$L__BB0_13:
	mad.lo.s32 	%r37, %r20, %r1, %r2;
	cvta.to.global.u64 	%rd37, %rd4;
	mul.wide.s32 	%rd38, %r37, 4;
	add.s64 	%rd39, %rd37, %rd38;
	st.global.f32 	[%rd39], %f67;
$L__BB0_14:
	ret;

}


// ===== COMPILED SASS (sm_100) =====

	.target	sm_100

	.elftype	@"ET_EXEC"


//--------------------- .note.nv.tkinfo           --------------------------
	.section	.note.nv.tkinfo,"",@"SHT_NOTE"
	.sectionflags	@"SHF_NOTE_NV_TKINFO"
	.tkinfo
        /*0018*/ 	.word	0x00000002
        /*0030*/ 	.string	""
        /*0030*/ 	.string	"ptxas"
        /*0030*/ 	.string	"Cuda compilation tools, release 13.0, V13.0.88"
        /*0030*/ 	.string	"Build cuda_13.0.r13.0/compiler.36424714_0"
        /*0030*/ 	.string	"-arch sm_100 -m 64 "



//--------------------- .note.nv.cuinfo           --------------------------
	.section	.note.nv.cuinfo,"",@"SHT_NOTE"
	.sectionflags	@"SHF_NOTE_NV_CUINFO"
        /*0018*/ 	.short	0x0002
        /*001a*/ 	.short	0x0064
        /*001c*/ 	.short	0x0082
	.zero		2


//--------------------- .nv.info                  --------------------------
	.section	.nv.info,"",@"SHT_CUDA_INFO"
	.align	4


	//----- nvinfo : EIATTR_REGCOUNT
	.align		4
        /*0000*/ 	.byte	0x04, 0x2f
        /*0002*/ 	.short	(.L_1 - .L_0)
	.align		4
.L_0:
        /*0004*/ 	.word	index@(_Z11sgemm_naiveiiifPfS_fS_)
        /*0008*/ 	.word	0x00000020


	//----- nvinfo : EIATTR_FRAME_SIZE
	.align		4
.L_1:
        /*000c*/ 	.byte	0x04, 0x11
        /*000e*/ 	.short	(.L_3 - .L_2)
	.align		4
.L_2:
        /*0010*/ 	.word	index@(_Z11sgemm_naiveiiifPfS_fS_)
        /*0014*/ 	.word	0x00000000


	//----- nvinfo : EIATTR_MIN_STACK_SIZE
	.align		4
.L_3:
        /*0018*/ 	.byte	0x04, 0x12
        /*001a*/ 	.short	(.L_5 - .L_4)
	.align		4
.L_4:
        /*001c*/ 	.word	index@(_Z11sgemm_naiveiiifPfS_fS_)
        /*0020*/ 	.word	0x00000000
.L_5:


//--------------------- .nv.compat                --------------------------
	.section	.nv.compat,"",@"SHT_CUDA_COMPAT_INFO"
	.align	4
        /*0000*/ 	.byte	0x02, 0x09, 0x00, 0x00, 0x02, 0x02, 0x01, 0x00, 0x02, 0x05, 0x05, 0x00, 0x03, 0x07, 0x01, 0x01
        /*0010*/ 	.byte	0x02, 0x03, 0x00, 0x00, 0x02, 0x06, 0x01, 0x00, 0x04, 0x0b, 0x08, 0x00, 0x09, 0x00, 0x00, 0x00
        /*0020*/ 	.byte	0x00, 0x00, 0x00, 0x00


//--------------------- .nv.info._Z11sgemm_naiveiiifPfS_fS_ --------------------------
	.section	.nv.info._Z11sgemm_naiveiiifPfS_fS_,"",@"SHT_CUDA_INFO"
	.sectionflags	@""
	.align	4


	//----- nvinfo : EIATTR_CUDA_API_VERSION
	.align		4
        /*0000*/ 	.byte	0x04, 0x37
        /*0002*/ 	.short	(.L_7 - .L_6)
.L_6:
        /*0004*/ 	.word	0x00000082


	//----- nvinfo : EIATTR_KPARAM_INFO
	.align		4
.L_7:
        /*0008*/ 	.byte	0x04, 0x17
        /*000a*/ 	.short	(.L_9 - .L_8)
.L_8:
        /*000c*/ 	.word	0x00000000
        /*0010*/ 	.short	0x0007
        /*0012*/ 	.short	0x0028
        /*0014*/ 	.byte	0x00, 0xf5, 0x21, 0x00


	//----- nvinfo : EIATTR_KPARAM_INFO
	.align		4
.L_9:
        /*0018*/ 	.byte	0x04, 0x17
        /*001a*/ 	.short	(.L_11 - .L_10)
.L_10:
        /*001c*/ 	.word	0x00000000
        /*0020*/ 	.short	0x0006
        /*0022*/ 	.short	0x0020
        /*0024*/ 	.byte	0x00, 0xf0, 0x11, 0x00


	//----- nvinfo : EIATTR_KPARAM_INFO
	.align		4
.L_11:
        /*0028*/ 	.byte	0x04, 0x17
        /*002a*/ 	.short	(.L_13 - .L_12)
.L_12:
        /*002c*/ 	.word	0x00000000
        /*0030*/ 	.short	0x0005
        /*0032*/ 	.short	0x0018
        /*0034*/ 	.byte	0x00, 0xf5, 0x21, 0x00


	//----- nvinfo : EIATTR_KPARAM_INFO
	.align		4
.L_13:
        /*0038*/ 	.byte	0x04, 0x17
        /*003a*/ 	.short	(.L_15 - .L_14)
.L_14:
        /*003c*/ 	.word	0x00000000
        /*0040*/ 	.short	0x0004
        /*0042*/ 	.short	0x0010
        /*0044*/ 	.byte	0x00, 0xf5, 0x21, 0x00


	//----- nvinfo : EIATTR_KPARAM_INFO
	.align		4
.L_15:
        /*0048*/ 	.byte	0x04, 0x17
        /*004a*/ 	.short	(.L_17 - .L_16)
.L_16:
        /*004c*/ 	.word	0x00000000
        /*0050*/ 	.short	0x0003
        /*0052*/ 	.short	0x000c
        /*0054*/ 	.byte	0x00, 0xf0, 0x11, 0x00


	//----- nvinfo : EIATTR_KPARAM_INFO
	.align		4
.L_17:
        /*0058*/ 	.byte	0x04, 0x17
        /*005a*/ 	.short	(.L_19 - .L_18)
.L_18:
        /*005c*/ 	.word	0x00000000
        /*0060*/ 	.short	0x0002
        /*0062*/ 	.short	0x0008
        /*0064*/ 	.byte	0x00, 0xf0, 0x11, 0x00


	//----- nvinfo : EIATTR_KPARAM_INFO
	.align		4
.L_19:
        /*0068*/ 	.byte	0x04, 0x17
        /*006a*/ 	.short	(.L_21 - .L_20)
.L_20:
        /*006c*/ 	.word	0x00000000
        /*0070*/ 	.short	0x0001
        /*0072*/ 	.short	0x0004
        /*0074*/ 	.byte	0x00, 0xf0, 0x11, 0x00


	//----- nvinfo : EIATTR_KPARAM_INFO
	.align		4
.L_21:
        /*0078*/ 	.byte	0x04, 0x17
        /*007a*/ 	.short	(.L_23 - .L_22)
.L_22:
        /*007c*/ 	.word	0x00000000
        /*0080*/ 	.short	0x0000
        /*0082*/ 	.short	0x0000
        /*0084*/ 	.byte	0x00, 0xf0, 0x11, 0x00


	//----- nvinfo : EIATTR_SPARSE_MMA_MASK
	.align		4
.L_23:
        /*0088*/ 	.byte	0x03, 0x50
        /*008a*/ 	.short	0x0000


	//----- nvinfo : EIATTR_MAXREG_COUNT
	.align		4
        /*008c*/ 	.byte	0x03, 0x1b
        /*008e*/ 	.short	0x00ff


	//----- nvinfo : EIATTR_MERCURY_ISA_VERSION
	.align		4
        /*0090*/ 	.byte	0x03, 0x5f
        /*0092*/ 	.short	0x0101


	//----- nvinfo : EIATTR_VRC_CTA_INIT_COUNT
	.align		4
        /*0094*/ 	.byte	0x02, 0x4a
	.zero		1
	.zero		1


	//----- nvinfo : EIATTR_EXIT_INSTR_OFFSETS
	.align		4
        /*0098*/ 	.byte	0x04, 0x1c
        /*009a*/ 	.short	(.L_25 - .L_24)


	//   ....[0]....
.L_24:
        /*009c*/ 	.word	0x000000c0


	//   ....[1]....
        /*00a0*/ 	.word	0x00000840


	//----- nvinfo : EIATTR_CBANK_PARAM_SIZE
	.align		4
.L_25:
        /*00a4*/ 	.byte	0x03, 0x19
        /*00a6*/ 	.short	0x0030


	//----- nvinfo : EIATTR_PARAM_CBANK
	.align		4
        /*00a8*/ 	.byte	0x04, 0x0a
        /*00aa*/ 	.short	(.L_27 - .L_26)
	.align		4
.L_26:
        /*00ac*/ 	.word	index@(.nv.constant0._Z11sgemm_naiveiiifPfS_fS_)
        /*00b0*/ 	.short	0x0380
        /*00b2*/ 	.short	0x0030


	//----- nvinfo : EIATTR_SW_WAR
	.align		4
.L_27:
        /*00b4*/ 	.byte	0x04, 0x36
        /*00b6*/ 	.short	(.L_29 - .L_28)
.L_28:
        /*00b8*/ 	.word	0x00000008
.L_29:


//--------------------- .nv.callgraph             --------------------------
	.section	.nv.callgraph,"",@"SHT_CUDA_CALLGRAPH"
	.align	4
	.sectionentsize	8
	.align		4
        /*0000*/ 	.word	0x00000000
	.align		4
        /*0004*/ 	.word	0xffffffff
	.align		4
        /*0008*/ 	.word	0x00000000
	.align		4
        /*000c*/ 	.word	0xfffffffe
	.align		4
        /*0010*/ 	.word	0x00000000
	.align		4
        /*0014*/ 	.word	0xfffffffd
	.align		4
        /*0018*/ 	.word	0x00000000
	.align		4
        /*001c*/ 	.word	0xfffffffc


//--------------------- .text._Z11sgemm_naiveiiifPfS_fS_ --------------------------
	.section	.text._Z11sgemm_naiveiiifPfS_fS_,"ax",@progbits
	.align	128
        .global         _Z11sgemm_naiveiiifPfS_fS_
        .type           _Z11sgemm_naiveiiifPfS_fS_,@function
        .size           _Z11sgemm_naiveiiifPfS_fS_,(.L_x_5 - _Z11sgemm_naiveiiifPfS_fS_)
        .other          _Z11sgemm_naiveiiifPfS_fS_,@"STO_CUDA_ENTRY STV_DEFAULT"
_Z11sgemm_naiveiiifPfS_fS_:
.text._Z11sgemm_naiveiiifPfS_fS_:
[----:B------:R-:W-:Y:S01]  /*0000*/  LDC R1, c[0x0][0x37c] ;  /* 0x0000df00ff017b82 */ /* 0x000fe20000000800 */
[----:B------:R-:W0:Y:S07]  /*0010*/  S2R R16, SR_TID.Y ;  /* 0x0000000000107919 */ /* 0x000e2e0000002200 */
[----:B------:R-:W1:Y:S01]  /*0020*/  LDC R5, c[0x0][0x360] ;  /* 0x0000d800ff057b82 */ /* 0x000e620000000800 */
[----:B------:R-:W1:Y:S07]  /*0030*/  S2R R0, SR_TID.X ;  /* 0x0000000000007919 */ /* 0x000e6e0000002100 */
[----:B------:R-:W0:Y:S08]  /*0040*/  S2UR UR5, SR_CTAID.Y ;  /* 0x00000000000579c3 */ /* 0x000e300000002600 */
[----:B------:R-:W0:Y:S08]  /*0050*/  LDC R7, c[0x0][0x364] ;  /* 0x0000d900ff077b82 */ /* 0x000e300000000800 */
[----:B------:R-:W1:Y:S08]  /*0060*/  S2UR UR4, SR_CTAID.X ;  /* 0x00000000000479c3 */ /* 0x000e700000002500 */
[----:B------:R-:W2:Y:S01]  /*0070*/  LDC.64 R2, c[0x0][0x380] ;  /* 0x0000e000ff027b82 */ /* 0x000ea20000000a00 */
[----:B0-----:R-:W-:-:S02]  /*0080*/  IMAD R16, R7, UR5, R16 ;  /* 0x0000000507107c24 */ /* 0x001fc4000f8e0210 */
[----:B-1----:R-:W-:-:S03]  /*0090*/  IMAD R0, R5, UR4, R0 ;  /* 0x0000000405007c24 */ /* 0x002fc6000f8e0200 */
[----:B--2---:R-:W-:-:S04]  /*00a0*/  ISETP.GE.AND P0, PT, R16, R3, PT ;  /* 0x000000031000720c */ /* 0x004fc80003f06270 */
[----:B------:R-:W-:-:S13]  /*00b0*/  ISETP.GE.OR P0, PT, R0, R2, P0 ;  /* 0x000000020000720c */ /* 0x000fda0000706670 */
[----:B------:R-:W-:Y:S05]  /*00c0*/  @P0 EXIT ;  /* 0x000000000000094d */ /* 0x000fea0003800000 */
[----:B------:R-:W0:Y:S01]  /*00d0*/  LDC R2, c[0x0][0x388] ;  /* 0x0000e200ff027b82 */ /* 0x000e220000000800 */
[----:B------:R-:W1:Y:S01]  /*00e0*/  LDCU.64 UR6, c[0x0][0x358] ;  /* 0x00006b00ff0677ac */ /* 0x000e620008000a00 */
[----:B------:R-:W-:Y:S01]  /*00f0*/  HFMA2 R26, -RZ, RZ, 0, 0 ;  /* 0x00000000ff1a7431 */ /* 0x000fe200000001ff */
[----:B0-----:R-:W-:-:S13]  /*0100*/  ISETP.GE.AND P0, PT, R2, 0x1, PT ;  /* 0x000000010200780c */ /* 0x001fda0003f06270 */
[----:B-1----:R-:W-:Y:S05]  /*0110*/  @!P0 BRA `(.L_x_0) ;  /* 0x0000000400b88947 */ /* 0x002fea0003800000 */
[----:B------:R-:W-:Y:S01]  /*0120*/  ISETP.GE.U32.AND P1, PT, R2, 0x8, PT ;  /* 0x000000080200780c */ /* 0x000fe20003f26070 */
[----:B------:R-:W-:Y:S01]  /*0130*/  IMAD R18, R0, R3, RZ ;  /* 0x0000000300127224 */ /* 0x000fe200078e02ff */
[----:B------:R-:W-:Y:S02]  /*0140*/  LOP3.LUT R25, R2, 0x7, RZ, 0xc0, !PT ;  /* 0x0000000702197812 */ /* 0x000fe400078ec0ff */
[----:B------:R-:W-:Y:S02]  /*0150*/  MOV R26, RZ ;  /* 0x000000ff001a7202 */ /* 0x000fe40000000f00 */
[----:B------:R-:W-:Y:S02]  /*0160*/  ISETP.NE.AND P0, PT, R25, RZ, PT ;  /* 0x000000ff1900720c */ /* 0x000fe40003f05270 */
[----:B------:R-:W-:-:S05]  /*0170*/  MOV R19, RZ ;  /* 0x000000ff00137202 */ /* 0x000fca0000000f00 */
[----:B------:R-:W-:Y:S06]  /*0180*/  @!P1 BRA `(.L_x_1) ;  /* 0x0000000000c49947 */ /* 0x000fec0003800000 */
[----:B------:R-:W0:Y:S01]  /*0190*/  LDCU.64 UR4, c[0x0][0x390] ;  /* 0x00007200ff0477ac */ /* 0x000e220008000a00 */
[----:B------:R-:W-:Y:S02]  /*01a0*/  LOP3.LUT R19, R2, 0x7ffffff8, RZ, 0xc0, !PT ;  /* 0x7ffffff802137812 */ /* 0x000fe400078ec0ff */
[----:B------:R-:W-:Y:S02]  /*01b0*/  MOV R26, RZ ;  /* 0x000000ff001a7202 */ /* 0x000fe40000000f00 */
[----:B------:R-:W-:Y:S02]  /*01c0*/  MOV R17, R18 ;  /* 0x0000001200117202 */ /* 0x000fe40000000f00 */
[----:B------:R-:W-:Y:S02]  /*01d0*/  MOV R22, R16 ;  /* 0x0000001000167202 */ /* 0x000fe40000000f00 */
[----:B------:R-:W-:Y:S01]  /*01e0*/  IADD3 R20, PT, PT, -R19, RZ, RZ ;  /* 0x000000ff13147210 */ /* 0x000fe20007ffe1ff */
[----:B0-----:R-:W-:-:S04]  /*01f0*/  UIADD3 UR4, UP0, UPT, UR4, 0x10, URZ ;  /* 0x0000001004047890 */ /* 0x001fc8000ff1e0ff */
[----:B------:R-:W-:-:S12]  /*0200*/  UIADD3.X UR5, UPT, UPT, URZ, UR5, URZ, UP0, !UPT ;  /* 0x00000005ff057290 */ /* 0x000fd800087fe4ff */
.L_x_2:
[----:B------:R-:W0:Y:S01]  /*0210*/  LDC.64 R14, c[0x0][0x398] ;  /* 0x0000e600ff0e7b82 */ /* 0x000e220000000a00 */
[----:B------:R-:W-:Y:S02]  /*0220*/  MOV R4, UR4 ;  /* 0x0000000400047c02 */ /* 0x000fe40008000f00 */
[----:B------:R-:W-:-:S03]  /*0230*/  MOV R5, UR5 ;  /* 0x0000000500057c02 */ /* 0x000fc60008000f00 */
[----:B------:R-:W-:-:S05]  /*0240*/  IMAD.WIDE R4, R17, 0x4, R4 ;  /* 0x0000000411047825 */ /* 0x000fca00078e0204 */
[----:B------:R-:W2:Y:S04]  /*0250*/  LDG.E R21, desc[UR6][R4.64+-0x10] ;  /* 0xfffff00604157981 */ /* 0x000ea8000c1e1900 */
[----:B------:R-:W3:Y:S04]  /*0260*/  LDG.E R23, desc[UR6][R4.64+-0xc] ;  /* 0xfffff40604177981 */ /* 0x000ee8000c1e1900 */
[----:B------:R-:W4:Y:S01]  /*0270*/  LDG.E R29, desc[UR6][R4.64+-0x8] ;  /* 0xfffff806041d7981 */ /* 0x000f22000c1e1900 */
[----:B0-----:R-:W-:-:S05]  /*0280*/  IMAD.WIDE R14, R22, 0x4, R14 ;  /* 0x00000004160e7825 */ /* 0x001fca00078e020e */
[----:B------:R0:W2:Y:S01]  /*0290*/  LDG.E R24, desc[UR6][R14.64] ;  /* 0x000000060e187981 */ /* 0x0000a2000c1e1900 */
[----:B------:R-:W-:-:S04]  /*02a0*/  IMAD.WIDE R12, R3, 0x4, R14 ;  /* 0x00000004030c7825 */ /* 0x000fc800078e020e */
[C---:B------:R-:W-:Y:S02]  /*02b0*/  IMAD.WIDE R6, R3.reuse, 0x4, R12 ;  /* 0x0000000403067825 */ /* 0x040fe400078e020c */
[----:B------:R-:W3:Y:S02]  /*02c0*/  LDG.E R12, desc[UR6][R12.64] ;  /* 0x000000060c0c7981 */ /* 0x000ee4000c1e1900 */
[C---:B------:R-:W-:Y:S02]  /*02d0*/  IMAD.WIDE R8, R3.reuse, 0x4, R6 ;  /* 0x0000000403087825 */ /* 0x040fe400078e0206 */
[----:B------:R1:W4:Y:S02]  /*02e0*/  LDG.E R28, desc[UR6][R6.64] ;  /* 0x00000006061c7981 */ /* 0x000324000c1e1900 */
[C---:B------:R-:W-:Y:S02]  /*02f0*/  IMAD.WIDE R10, R3.reuse, 0x4, R8 ;  /* 0x00000004030a7825 */ /* 0x040fe400078e0208 */
[----:B------:R-:W5:Y:S02]  /*0300*/  LDG.E R8, desc[UR6][R8.64] ;  /* 0x0000000608087981 */ /* 0x000f64000c1e1900 */
[----:B0-----:R-:W-:-:S05]  /*0310*/  IMAD.WIDE R14, R3, 0x4, R10 ;  /* 0x00000004030e7825 */ /* 0x001fca00078e020a */
[----:B------:R-:W5:Y:S04]  /*0320*/  LDG.E R13, desc[UR6][R14.64] ;  /* 0x000000060e0d7981 */ /* 0x000f68000c1e1900 */
[----:B------:R-:W5:Y:S04]  /*0330*/  LDG.E R9, desc[UR6][R10.64] ;  /* 0x000000060a097981 */ /* 0x000f68000c1e1900 */
[----:B------:R-:W5:Y:S04]  /*0340*/  LDG.E R11, desc[UR6][R4.64+-0x4] ;  /* 0xfffffc06040b7981 */ /* 0x000f68000c1e1900 */
[----:B------:R-:W5:Y:S01]  /*0350*/  LDG.E R10, desc[UR6][R4.64+0x8] ;  /* 0x00000806040a7981 */ /* 0x000f62000c1e1900 */
[----:B--2---:R-:W-:Y:S01]  /*0360*/  FFMA R24, R21, R24, R26 ;  /* 0x0000001815187223 */ /* 0x004fe2000000001a */
[----:B------:R-:W-:-:S02]  /*0370*/  IMAD.WIDE R26, R3, 0x4, R14 ;  /* 0x00000004031a7825 */ /* 0x000fc400078e020e */
[----:B------:R-:W2:Y:S04]  /*0380*/  LDG.E R21, desc[UR6][R4.64] ;  /* 0x0000000604157981 */ /* 0x000ea8000c1e1900 */
[----:B------:R-:W2:Y:S01]  /*0390*/  LDG.E R14, desc[UR6][R4.64+0x4] ;  /* 0x00000406040e7981 */ /* 0x000ea2000c1e1900 */
[----:B-1----:R-:W-:-:S03]  /*03a0*/  IMAD.WIDE R6, R3, 0x4, R26 ;  /* 0x0000000403067825 */ /* 0x002fc600078e021a */
[----:B------:R-:W2:Y:S04]  /*03b0*/  LDG.E R15, desc[UR6][R4.64+0xc] ;  /* 0x00000c06040f7981 */ /* 0x000ea8000c1e1900 */
[----:B------:R-:W2:Y:S04]  /*03c0*/  LDG.E R6, desc[UR6][R6.64] ;  /* 0x0000000606067981 */ /* 0x000ea8000c1e1900 */
[----:B------:R-:W2:Y:S01]  /*03d0*/  LDG.E R5, desc[UR6][R26.64] ;  /* 0x000000061a057981 */ /* 0x000ea2000c1e1900 */
[----:B---3--:R-:W-:Y:S01]  /*03e0*/  FFMA R12, R23, R12, R24 ;  /* 0x0000000c170c7223 */ /* 0x008fe20000000018 */
[----:B------:R-:W-:-:S03]  /*03f0*/  IADD3 R20, PT, PT, R20, 0x8, RZ ;  /* 0x0000000814147810 */ /* 0x000fc60007ffe0ff */
[----:B----4-:R-:W-:Y:S01]  /*0400*/  FFMA R12, R29, R28, R12 ;  /* 0x0000001c1d0c7223 */ /* 0x010fe2000000000c */
[----:B------:R-:W-:Y:S02]  /*0410*/  ISETP.NE.AND P1, PT, R20, RZ, PT ;  /* 0x000000ff1400720c */ /* 0x000fe40003f25270 */
[----:B------:R-:W-:Y:S01]  /*0420*/  LEA R22, R3, R22, 0x3 ;  /* 0x0000001603167211 */ /* 0x000fe200078e18ff */
[----:B-----5:R-:W-:Y:S01]  /*0430*/  FFMA R8, R11, R8, R12 ;  /* 0x000000080b087223 */ /* 0x020fe2000000000c */
[----:B------:R-:W-:-:S03]  /*0440*/  IADD3 R17, PT, PT, R17, 0x8, RZ ;  /* 0x0000000811117810 */ /* 0x000fc60007ffe0ff */
[----:B--2---:R-:W-:-:S04]  /*0450*/  FFMA R9, R21, R9, R8 ;  /* 0x0000000915097223 */ /* 0x004fc80000000008 */
[----:B------:R-:W-:-:S04]  /*0460*/  FFMA R9, R14, R13, R9 ;  /* 0x0000000d0e097223 */ /* 0x000fc80000000009 */
[----:B------:R-:W-:-:S04]  /*0470*/  FFMA R10, R10, R5, R9 ;  /* 0x000000050a0a7223 */ /* 0x000fc80000000009 */
[----:B------:R-:W-:Y:S01]  /*0480*/  FFMA R26, R15, R6, R10 ;  /* 0x000000060f1a7223 */ /* 0x000fe2000000000a */
[----:B------:R-:W-:Y:S06]  /*0490*/  @P1 BRA `(.L_x_2) ;  /* 0xfffffffc005c1947 */ /* 0x000fec000383ffff */
.L_x_1:
[----:B------:R-:W-:Y:S05]  /*04a0*/  @!P0 BRA `(.L_x_0) ;  /* 0x0000000000d48947 */ /* 0x000fea0003800000 */
[----:B------:R-:W-:Y:S02]  /*04b0*/  ISETP.GE.U32.AND P0, PT, R25, 0x4, PT ;  /* 0x000000041900780c */ /* 0x000fe40003f06070 */
[----:B------:R-:W-:-:S04]  /*04c0*/  LOP3.LUT R14, R2, 0x3, RZ, 0xc0, !PT ;  /* 0x00000003020e7812 */ /* 0x000fc800078ec0ff */
[----:B------:R-:W-:-:S07]  /*04d0*/  ISETP.NE.AND P1, PT, R14, RZ, PT ;  /* 0x000000ff0e00720c */ /* 0x000fce0003f25270 */
[----:B------:R-:W-:Y:S06]  /*04e0*/  @!P0 BRA `(.L_x_3) ;  /* 0x0000000000588947 */ /* 0x000fec0003800000 */
[----:B------:R-:W0:Y:S01]  /*04f0*/  LDC.64 R10, c[0x0][0x398] ;  /* 0x0000e600ff0a7b82 */ /* 0x000e220000000a00 */
[----:B------:R-:W-:Y:S01]  /*0500*/  IMAD R9, R19, R3, R16 ;  /* 0x0000000313097224 */ /* 0x000fe200078e0210 */
[----:B------:R-:W-:-:S06]  /*0510*/  IADD3 R7, PT, PT, R18, R19, RZ ;  /* 0x0000001312077210 */ /* 0x000fcc0007ffe0ff */
[----:B------:R-:W1:Y:S01]  /*0520*/  LDC.64 R4, c[0x0][0x390] ;  /* 0x0000e400ff047b82 */ /* 0x000e620000000a00 */
[----:B0-----:R-:W-:-:S04]  /*0530*/  IMAD.WIDE R10, R9, 0x4, R10 ;  /* 0x00000004090a7825 */ /* 0x001fc800078e020a */
[----:B------:R-:W-:Y:S02]  /*0540*/  IMAD.WIDE R12, R3, 0x4, R10 ;  /* 0x00000004030c7825 */ /* 0x000fe400078e020a */
[----:B------:R-:W2:Y:S02]  /*0550*/  LDG.E R10, desc[UR6][R10.64] ;  /* 0x000000060a0a7981 */ /* 0x000ea4000c1e1900 */
[----:B-1----:R-:W-:-:S04]  /*0560*/  IMAD.WIDE R4, R7, 0x4, R4 ;  /* 0x0000000407047825 */ /* 0x002fc800078e0204 */
[C---:B------:R-:W-:Y:S01]  /*0570*/  IMAD.WIDE R6, R3.reuse, 0x4, R12 ;  /* 0x0000000403067825 */ /* 0x040fe200078e020c */
[----:B------:R-:W2:Y:S04]  /*0580*/  LDG.E R15, desc[UR6][R4.64] ;  /* 0x00000006040f7981 */ /* 0x000ea8000c1e1900 */
[----:B------:R-:W3:Y:S01]  /*0590*/  LDG.E R12, desc[UR6][R12.64] ;  /* 0x000000060c0c7981 */ /* 0x000ee2000c1e1900 */
[----:B------:R-:W-:-:S03]  /*05a0*/  IMAD.WIDE R8, R3, 0x4, R6 ;  /* 0x0000000403087825 */ /* 0x000fc600078e0206 */
[----:B------:R-:W3:Y:S04]  /*05b0*/  LDG.E R20, desc[UR6][R4.64+0x4] ;  /* 0x0000040604147981 */ /* 0x000ee8000c1e1900 */
[----:B------:R-:W4:Y:S04]  /*05c0*/  LDG.E R17, desc[UR6][R6.64] ;  /* 0x0000000606117981 */ /* 0x000f28000c1e1900 */
[----:B------:R-:W4:Y:S04]  /*05d0*/  LDG.E R22, desc[UR6][R4.64+0x8] ;  /* 0x0000080604167981 */ /* 0x000f28000c1e1900 */
[----:B------:R-:W5:Y:S04]  /*05e0*/  LDG.E R24, desc[UR6][R4.64+0xc] ;  /* 0x00000c0604187981 */ /* 0x000f68000c1e1900 */
[----:B------:R-:W5:Y:S01]  /*05f0*/  LDG.E R8, desc[UR6][R8.64] ;  /* 0x0000000608087981 */ /* 0x000f62000c1e1900 */
[----:B------:R-:W-:Y:S01]  /*0600*/  IADD3 R19, PT, PT, R19, 0x4, RZ ;  /* 0x0000000413137810 */ /* 0x000fe20007ffe0ff */
[----:B--2---:R-:W-:-:S04]  /*0610*/  FFMA R15, R15, R10, R26 ;  /* 0x0000000a0f0f7223 */ /* 0x004fc8000000001a */
[----:B---3--:R-:W-:-:S04]  /*0620*/  FFMA R15, R20, R12, R15 ;  /* 0x0000000c140f7223 */ /* 0x008fc8000000000f */
[----:B----4-:R-:W-:-:S04]  /*0630*/  FFMA R15, R22, R17, R15 ;  /* 0x00000011160f7223 */ /* 0x010fc8000000000f */
[----:B-----5:R-:W-:-:S07]  /*0640*/  FFMA R26, R24, R8, R15 ;  /* 0x00000008181a7223 */ /* 0x020fce000000000f */
.L_x_3:
[----:B------:R-:W-:Y:S05]  /*0650*/  @!P1 BRA `(.L_x_0) ;  /* 0x0000000000689947 */ /* 0x000fea0003800000 */
[----:B------:R-:W0:Y:S01]  /*0660*/  LDC.64 R10, c[0x0][0x398] ;  /* 0x0000e600ff0a7b82 */ /* 0x000e220000000a00 */
[----:B------:R-:W-:Y:S02]  /*0670*/  ISETP.NE.AND P0, PT, R14, 0x1, PT ;  /* 0x000000010e00780c */ /* 0x000fe40003f05270 */
[----:B------:R-:W-:-:S04]  /*0680*/  LOP3.LUT R2, R2, 0x1, RZ, 0xc0, !PT ;  /* 0x0000000102027812 */ /* 0x000fc800078ec0ff */
[----:B------:R-:W-:Y:S01]  /*0690*/  ISETP.NE.U32.AND P1, PT, R2, 0x1, PT ;  /* 0x000000010200780c */ /* 0x000fe20003f25070 */
[----:B------:R-:W1:Y:S06]  /*06a0*/  LDC.64 R8, c[0x0][0x390] ;  /* 0x0000e400ff087b82 */ /* 0x000e6c0000000a00 */
[C---:B------:R-:W-:Y:S01]  /*06b0*/  @P0 IMAD R15, R19.reuse, R3, R16 ;  /* 0x00000003130f0224 */ /* 0x040fe200078e0210 */
[----:B------:R-:W-:Y:S01]  /*06c0*/  @P0 IADD3 R13, PT, PT, R18, R19, RZ ;  /* 0x00000013120d0210 */ /* 0x000fe20007ffe0ff */
[----:B------:R-:W2:Y:S01]  /*06d0*/  LDC.64 R6, c[0x0][0x390] ;  /* 0x0000e400ff067b82 */ /* 0x000ea20000000a00 */
[----:B------:R-:W-:-:S07]  /*06e0*/  @P0 IADD3 R19, PT, PT, R19, 0x2, RZ ;  /* 0x0000000213130810 */ /* 0x000fce0007ffe0ff */
[----:B------:R-:W3:Y:S01]  /*06f0*/  LDC.64 R4, c[0x0][0x398] ;  /* 0x0000e600ff047b82 */ /* 0x000ee20000000a00 */
[----:B0-----:R-:W-:Y:S01]  /*0700*/  @P0 IMAD.WIDE R10, R15, 0x4, R10 ;  /* 0x000000040f0a0825 */ /* 0x001fe200078e020a */
[----:B------:R-:W-:-:S03]  /*0710*/  @!P1 IADD3 R15, PT, PT, R18, R19, RZ ;  /* 0x00000013120f9210 */ /* 0x000fc60007ffe0ff */
[----:B------:R-:W-:Y:S01]  /*0720*/  @!P1 IMAD R19, R19, R3, R16 ;  /* 0x0000000313139224 */ /* 0x000fe200078e0210 */
[----:B------:R-:W4:Y:S01]  /*0730*/  @P0 LDG.E R2, desc[UR6][R10.64] ;  /* 0x000000060a020981 */ /* 0x000f22000c1e1900 */
[----:B-1----:R-:W-:-:S04]  /*0740*/  @P0 IMAD.WIDE R8, R13, 0x4, R8 ;  /* 0x000000040d080825 */ /* 0x002fc800078e0208 */
[----:B------:R-:W-:Y:S01]  /*0750*/  @P0 IMAD.WIDE R12, R3, 0x4, R10 ;  /* 0x00000004030c0825 */ /* 0x000fe200078e020a */
[----:B------:R-:W4:Y:S03]  /*0760*/  @P0 LDG.E R17, desc[UR6][R8.64] ;  /* 0x0000000608110981 */ /* 0x000f26000c1e1900 */
[----:B--2---:R-:W-:Y:S01]  /*0770*/  @!P1 IMAD.WIDE R6, R15, 0x4, R6 ;  /* 0x000000040f069825 */ /* 0x004fe200078e0206 */
[----:B------:R-:W2:Y:S04]  /*0780*/  @P0 LDG.E R21, desc[UR6][R8.64+0x4] ;  /* 0x0000040608150981 */ /* 0x000ea8000c1e1900 */
[----:B------:R-:W2:Y:S01]  /*0790*/  @P0 LDG.E R12, desc[UR6][R12.64] ;  /* 0x000000060c0c0981 */ /* 0x000ea2000c1e1900 */
[----:B---3--:R-:W-:-:S03]  /*07a0*/  @!P1 IMAD.WIDE R4, R19, 0x4, R4 ;  /* 0x0000000413049825 */ /* 0x008fc600078e0204 */
[----:B------:R-:W3:Y:S04]  /*07b0*/  @!P1 LDG.E R7, desc[UR6][R6.64] ;  /* 0x0000000606079981 */ /* 0x000ee8000c1e1900 */
[----:B------:R-:W3:Y:S01]  /*07c0*/  @!P1 LDG.E R4, desc[UR6][R4.64] ;  /* 0x0000000604049981 */ /* 0x000ee2000c1e1900 */
[----:B----4-:R-:W-:-:S04]  /*07d0*/  @P0 FFMA R2, R17, R2, R26 ;  /* 0x0000000211020223 */ /* 0x010fc8000000001a */
[----:B--2---:R-:W-:-:S04]  /*07e0*/  @P0 FFMA R26, R21, R12, R2 ;  /* 0x0000000c151a0223 */ /* 0x004fc80000000002 */
[----:B---3--:R-:W-:-:S07]  /*07f0*/  @!P1 FFMA R26, R7, R4, R26 ;  /* 0x00000004071a9223 */ /* 0x008fce000000001a */
.L_x_0:
[----:B------:R-:W0:Y:S01]  /*0800*/  LDC.64 R4, c[0x0][0x3a8] ;  /* 0x0000ea00ff047b82 */ /* 0x000e220000000a00 */
[----:B------:R-:W-:-:S04]  /*0810*/  IMAD R3, R0, R3, R16 ;  /* 0x0000000300037224 */ /* 0x000fc800078e0210 */
[----:B0-----:R-:W-:-:S05]  /*0820*/  IMAD.WIDE R2, R3, 0x4, R4 ;  /* 0x0000000403027825 */ /* 0x001fca00078e0204 */
[----:B------:R-:W-:Y:S01]  /*0830*/  STG.E desc[UR6][R2.64], R26 ;  /* 0x0000001a02007986 */ /* 0x000fe2000c101906 */
[----:B------:R-:W-:Y:S05]  /*0840*/  EXIT ;  /* 0x000000000000794d */ /* 0x000fea0003800000 */
.L_x_4:
[----:B------:R-:W-:-:S00]  /*0850*/  BRA `(.L_x_4) ;  /* 0xfffffffc00fc7947 */ /* 0x000fc0000383ffff */
[----:B------:R-:W-:-:S00]  /*0860*/  NOP ;  /* 0x0000000000007918 */ /* 0x000fc00000000000 */
        /* <DEDUP_REMOVED lines=9> */
.L_x_5:


//--------------------- .nv.shared.reserved.0     --------------------------
	.section	.nv.shared.reserved.0,"aw",@nobits
	.weak		__nv_reservedSMEM_offset_0_alias
	.size		__nv_reservedSMEM_offset_0_alias, 0, 64
	.other		__nv_reservedSMEM_offset_0_alias,@"STO_CUDA_RESERVED_SHARED STV_DEFAULT"
__nv_reservedSMEM_offset_0_alias:
	.zero		0
	.zero		64


//--------------------- .nv.constant0._Z11sgemm_naiveiiifPfS_fS_ --------------------------
	.section	.nv.constant0._Z11sgemm_naiveiiifPfS_fS_,"a",@progbits
	.sectionflags	@""
	.align	4
.nv.constant0._Z11sgemm_naiveiiifPfS_fS_:
	.zero		944


//--------------------- SYMBOLS --------------------------

	.type		.nv.reservedSmem.offset0,@object
	.size		.nv.reservedSmem.offset0,0x4
